//
// Generated by NVIDIA NVVM Compiler
//
// Compiler Build ID: CL-36424714
// Cuda compilation tools, release 13.0, V13.0.88
// Based on NVVM 20.0.0
//

.version 9.0
.target sm_100
.address_size 64

	// .globl	ComputeTotient
.global .align 8 .u64 devCount;
// shrCount has been demoted

.visible .entry ComputeTotient(
	.param .u64 ComputeTotient_param_0
)
{
	.reg .pred 	%p<17>;
	.reg .b32 	%r<13>;
	.reg .b64 	%rd<57>;
	// demoted variable
	.shared .align 8 .b8 shrCount[8192];
	ld.param.u64 	%rd13, [ComputeTotient_param_0];
	mov.u32 	%r1, %tid.x;
	mov.u32 	%r3, %ctaid.x;
	shl.b32 	%r4, %r3, 10;
	or.b32  	%r5, %r4, %r1;
	cvt.s64.s32 	%rd51, %r5;
	setp.le.u64 	%p1, %rd13, %rd51;
	mov.b64 	%rd56, 0;
	@%p1 bra 	$L__BB0_8;
	mov.u32 	%r6, %nctaid.x;
	shl.b32 	%r7, %r6, 10;
	cvt.s64.s32 	%rd2, %r7;
	mov.b64 	%rd56, 0;
$L__BB0_2:
	mov.u64 	%rd53, %rd13;
	mov.u64 	%rd54, %rd51;
$L__BB0_3:
	mov.u64 	%rd6, %rd53;
	or.b64  	%rd16, %rd54, %rd6;
	and.b64  	%rd17, %rd16, -4294967296;
	setp.ne.s64 	%p2, %rd17, 0;
	@%p2 bra 	$L__BB0_5;
	cvt.u32.u64 	%r8, %rd6;
	cvt.u32.u64 	%r9, %rd54;
	rem.u32 	%r10, %r9, %r8;
	cvt.u64.u32 	%rd53, %r10;
	bra.uni 	$L__BB0_6;
$L__BB0_5:
	rem.u64 	%rd53, %rd54, %rd6;
$L__BB0_6:
	setp.ne.s64 	%p3, %rd53, 0;
	mov.u64 	%rd54, %rd6;
	@%p3 bra 	$L__BB0_3;
	setp.eq.s64 	%p4, %rd6, 1;
	selp.u64 	%rd18, 1, 0, %p4;
	add.s64 	%rd56, %rd56, %rd18;
	add.s64 	%rd51, %rd51, %rd2;
	setp.lt.u64 	%p5, %rd51, %rd13;
	@%p5 bra 	$L__BB0_2;
$L__BB0_8:
	shl.b32 	%r11, %r1, 3;
	mov.u32 	%r12, shrCount;
	add.s32 	%r2, %r12, %r11;
	st.shared.u64 	[%r2], %rd56;
	bar.sync 	0;
	setp.gt.u32 	%p6, %r1, 511;
	@%p6 bra 	$L__BB0_10;
	ld.shared.u64 	%rd19, [%r2+4096];
	ld.shared.u64 	%rd20, [%r2];
	add.s64 	%rd21, %rd20, %rd19;
	st.shared.u64 	[%r2], %rd21;
$L__BB0_10:
	bar.sync 	0;
	setp.gt.u32 	%p7, %r1, 255;
	@%p7 bra 	$L__BB0_12;
	ld.shared.u64 	%rd22, [%r2+2048];
	ld.shared.u64 	%rd23, [%r2];
	add.s64 	%rd24, %rd23, %rd22;
	st.shared.u64 	[%r2], %rd24;
$L__BB0_12:
	bar.sync 	0;
	setp.gt.u32 	%p8, %r1, 127;
	@%p8 bra 	$L__BB0_14;
	ld.shared.u64 	%rd25, [%r2+1024];
	ld.shared.u64 	%rd26, [%r2];
	add.s64 	%rd27, %rd26, %rd25;
	st.shared.u64 	[%r2], %rd27;
$L__BB0_14:
	bar.sync 	0;
	setp.gt.u32 	%p9, %r1, 63;
	@%p9 bra 	$L__BB0_16;
	ld.shared.u64 	%rd28, [%r2+512];
	ld.shared.u64 	%rd29, [%r2];
	add.s64 	%rd30, %rd29, %rd28;
	st.shared.u64 	[%r2], %rd30;
$L__BB0_16:
	bar.sync 	0;
	setp.gt.u32 	%p10, %r1, 31;
	@%p10 bra 	$L__BB0_18;
	ld.shared.u64 	%rd31, [%r2+256];
	ld.shared.u64 	%rd32, [%r2];
	add.s64 	%rd33, %rd32, %rd31;
	st.shared.u64 	[%r2], %rd33;
$L__BB0_18:
	bar.sync 	0;
	setp.gt.u32 	%p11, %r1, 15;
	@%p11 bra 	$L__BB0_20;
	ld.shared.u64 	%rd34, [%r2+128];
	ld.shared.u64 	%rd35, [%r2];
	add.s64 	%rd36, %rd35, %rd34;
	st.shared.u64 	[%r2], %rd36;
$L__BB0_20:
	bar.sync 	0;
	setp.gt.u32 	%p12, %r1, 7;
	@%p12 bra 	$L__BB0_22;
	ld.shared.u64 	%rd37, [%r2+64];
	ld.shared.u64 	%rd38, [%r2];
	add.s64 	%rd39, %rd38, %rd37;
	st.shared.u64 	[%r2], %rd39;
$L__BB0_22:
	bar.sync 	0;
	setp.gt.u32 	%p13, %r1, 3;
	@%p13 bra 	$L__BB0_24;
	ld.shared.u64 	%rd40, [%r2+32];
	ld.shared.u64 	%rd41, [%r2];
	add.s64 	%rd42, %rd41, %rd40;
	st.shared.u64 	[%r2], %rd42;
$L__BB0_24:
	bar.sync 	0;
	setp.gt.u32 	%p14, %r1, 1;
	@%p14 bra 	$L__BB0_26;
	ld.shared.u64 	%rd43, [%r2+16];
	ld.shared.u64 	%rd44, [%r2];
	add.s64 	%rd45, %rd44, %rd43;
	st.shared.u64 	[%r2], %rd45;
$L__BB0_26:
	bar.sync 	0;
	setp.ne.s32 	%p15, %r1, 0;
	@%p15 bra 	$L__BB0_28;
	ld.shared.u64 	%rd46, [shrCount+8];
	ld.shared.u64 	%rd47, [%r2];
	add.s64 	%rd48, %rd47, %rd46;
	st.shared.u64 	[%r2], %rd48;
$L__BB0_28:
	setp.ne.s32 	%p16, %r1, 0;
	bar.sync 	0;
	@%p16 bra 	$L__BB0_30;
	ld.shared.u64 	%rd49, [shrCount];
	atom.global.add.u64 	%rd50, [devCount], %rd49;
$L__BB0_30:
	ret;

}


// ===== COMPILED SASS (sm_100) =====

	.target	sm_100

	.elftype	@"ET_EXEC"


//--------------------- .note.nv.tkinfo           --------------------------
	.section	.note.nv.tkinfo,"",@"SHT_NOTE"
	.sectionflags	@"SHF_NOTE_NV_TKINFO"
	.tkinfo
        /*0018*/ 	.word	0x00000002
        /*0030*/ 	.string	""
        /*0030*/ 	.string	"ptxas"
        /*0030*/ 	.string	"Cuda compilation tools, release 13.0, V13.0.88"
        /*0030*/ 	.string	"Build cuda_13.0.r13.0/compiler.36424714_0"
        /*0030*/ 	.string	"-arch sm_100 -m 64 "



//--------------------- .note.nv.cuinfo           --------------------------
	.section	.note.nv.cuinfo,"",@"SHT_NOTE"
	.sectionflags	@"SHF_NOTE_NV_CUINFO"
        /*0018*/ 	.short	0x0002
        /*001a*/ 	.short	0x0064
        /*001c*/ 	.short	0x0082
	.zero		2


//--------------------- .nv.info                  --------------------------
	.section	.nv.info,"",@"SHT_CUDA_INFO"
	.align	4


	//----- nvinfo : EIATTR_REGCOUNT
	.align		4
        /*0000*/ 	.byte	0x04, 0x2f
        /*0002*/ 	.short	(.L_2 - .L_1)
	.align		4
.L_1:
        /*0004*/ 	.word	index@(ComputeTotient)
        /*0008*/ 	.word	0x0000001a


	//----- nvinfo : EIATTR_FRAME_SIZE
	.align		4
.L_2:
        /*000c*/ 	.byte	0x04, 0x11
        /*000e*/ 	.short	(.L_4 - .L_3)
	.align		4
.L_3:
        /*0010*/ 	.word	index@($__internal_0_$__cuda_sm20_rem_u64)
        /*0014*/ 	.word	0x00000000


	//----- nvinfo : EIATTR_FRAME_SIZE
	.align		4
.L_4:
        /*0018*/ 	.byte	0x04, 0x11
        /*001a*/ 	.short	(.L_6 - .L_5)
	.align		4
.L_5:
        /*001c*/ 	.word	index@(ComputeTotient)
        /*0020*/ 	.word	0x00000000


	//----- nvinfo : EIATTR_MIN_STACK_SIZE
	.align		4
.L_6:
        /*0024*/ 	.byte	0x04, 0x12
        /*0026*/ 	.short	(.L_8 - .L_7)
	.align		4
.L_7:
        /*0028*/ 	.word	index@(ComputeTotient)
        /*002c*/ 	.word	0x00000000
.L_8:


//--------------------- .nv.compat                --------------------------
	.section	.nv.compat,"",@"SHT_CUDA_COMPAT_INFO"
	.align	4
        /*0000*/ 	.byte	0x02, 0x09, 0x00, 0x00, 0x02, 0x02, 0x01, 0x00, 0x02, 0x05, 0x05, 0x00, 0x03, 0x07, 0x01, 0x01
        /*0010*/ 	.byte	0x02, 0x03, 0x00, 0x00, 0x02, 0x06, 0x01, 0x00, 0x04, 0x0b, 0x08, 0x00, 0x09, 0x00, 0x00, 0x00
        /*0020*/ 	.byte	0x00, 0x00, 0x00, 0x00


//--------------------- .nv.info.ComputeTotient   --------------------------
	.section	.nv.info.ComputeTotient,"",@"SHT_CUDA_INFO"
	.sectionflags	@""
	.align	4


	//----- nvinfo : EIATTR_CUDA_API_VERSION
	.align		4
        /*0000*/ 	.byte	0x04, 0x37
        /*0002*/ 	.short	(.L_10 - .L_9)
.L_9:
        /*0004*/ 	.word	0x00000082


	//----- nvinfo : EIATTR_KPARAM_INFO
	.align		4
.L_10:
        /*0008*/ 	.byte	0x04, 0x17
        /*000a*/ 	.short	(.L_12 - .L_11)
.L_11:
        /*000c*/ 	.word	0x00000000
        /*0010*/ 	.short	0x0000
        /*0012*/ 	.short	0x0000
        /*0014*/ 	.byte	0x00, 0xf0, 0x21, 0x00


	//----- nvinfo : EIATTR_SPARSE_MMA_MASK
	.align		4
.L_12:
        /*0018*/ 	.byte	0x03, 0x50
        /*001a*/ 	.short	0x0000


	//----- nvinfo : EIATTR_MAXREG_COUNT
	.align		4
        /*001c*/ 	.byte	0x03, 0x1b
        /*001e*/ 	.short	0x00ff


	//----- nvinfo : EIATTR_NUM_BARRIERS
	.align		4
        /*0020*/ 	.byte	0x02, 0x4c
        /*0022*/ 	.byte	0x01
	.zero		1


	//----- nvinfo : EIATTR_MERCURY_ISA_VERSION
	.align		4
        /*0024*/ 	.byte	0x03, 0x5f
        /*0026*/ 	.short	0x0101


	//----- nvinfo : EIATTR_VRC_CTA_INIT_COUNT
	.align		4
        /*0028*/ 	.byte	0x02, 0x4a
	.zero		1
	.zero		1


	//----- nvinfo : EIATTR_EXIT_INSTR_OFFSETS
	.align		4
        /*002c*/ 	.byte	0x04, 0x1c
        /*002e*/ 	.short	(.L_14 - .L_13)


	//   ....[0]....
.L_13:
        /*0030*/ 	.word	0x00000970


	//   ....[1]....
        /*0034*/ 	.word	0x000009c0


	//----- nvinfo : EIATTR_CRS_STACK_SIZE
	.align		4
.L_14:
        /*0038*/ 	.byte	0x04, 0x1e
        /*003a*/ 	.short	(.L_16 - .L_15)
.L_15:
        /*003c*/ 	.word	0x00000000


	//----- nvinfo : EIATTR_CBANK_PARAM_SIZE
	.align		4
.L_16:
        /*0040*/ 	.byte	0x03, 0x19
        /*0042*/ 	.short	0x0008


	//----- nvinfo : EIATTR_PARAM_CBANK
	.align		4
        /*0044*/ 	.byte	0x04, 0x0a
        /*0046*/ 	.short	(.L_18 - .L_17)
	.align		4
.L_17:
        /*0048*/ 	.word	index@(.nv.constant0.ComputeTotient)
        /*004c*/ 	.short	0x0380
        /*004e*/ 	.short	0x0008


	//----- nvinfo : EIATTR_SW_WAR
	.align		4
.L_18:
        /*0050*/ 	.byte	0x04, 0x36
        /*0052*/ 	.short	(.L_20 - .L_19)
.L_19:
        /*0054*/ 	.word	0x00000008
.L_20:


//--------------------- .nv.callgraph             --------------------------
	.section	.nv.callgraph,"",@"SHT_CUDA_CALLGRAPH"
	.align	4
	.sectionentsize	8
	.align		4
        /*0000*/ 	.word	0x00000000
	.align		4
        /*0004*/ 	.word	0xffffffff
	.align		4
        /*0008*/ 	.word	0x00000000
	.align		4
        /*000c*/ 	.word	0xfffffffe
	.align		4
        /*0010*/ 	.word	0x00000000
	.align		4
        /*0014*/ 	.word	0xfffffffd
	.align		4
        /*0018*/ 	.word	0x00000000
	.align		4
        /*001c*/ 	.word	0xfffffffc


//--------------------- .nv.constant4             --------------------------
	.section	.nv.constant4,"a",@progbits
	.align	8
	.align		8
.nv.constant4:
        /*0000*/ 	.dword	devCount


//--------------------- .text.ComputeTotient      --------------------------
	.section	.text.ComputeTotient,"ax",@progbits
	.align	128
        .global         ComputeTotient
        .type           ComputeTotient,@function
        .size           ComputeTotient,(.L_x_9 - ComputeTotient)
        .other          ComputeTotient,@"STO_CUDA_ENTRY STV_DEFAULT"
ComputeTotient:
.text.ComputeTotient:
[----:B------:R-:W-:Y:S01]  /*0000*/  LDC R1, c[0x0][0x37c] ;  /* 0x0000df00ff017b82 */ /* 0x000fe20000000800 */
[----:B------:R-:W0:Y:S07]  /*0010*/  S2R R17, SR_TID.X ;  /* 0x0000000000117919 */ /* 0x000e2e0000002100 */
[----:B------:R-:W1:Y:S01]  /*0020*/  S2UR UR4, SR_CTAID.X ;  /* 0x00000000000479c3 */ /* 0x000e620000002500 */
[----:B------:R-:W2:Y:S01]  /*0030*/  LDCU.64 UR6, c[0x0][0x380] ;  /* 0x00007000ff0677ac */ /* 0x000ea20008000a00 */
[----:B------:R-:W-:Y:S01]  /*0040*/  BSSY.RECONVERGENT B0, `(.L_x_0) ;  /* 0x0000044000007945 */ /* 0x000fe20003800200 */
[----:B------:R-:W-:-:S02]  /*0050*/  IMAD.MOV.U32 R0, RZ, RZ, RZ ;  /* 0x000000ffff007224 */ /* 0x000fc400078e00ff */
[----:B------:R-:W-:Y:S01]  /*0060*/  IMAD.MOV.U32 R7, RZ, RZ, RZ ;  /* 0x000000ffff077224 */ /* 0x000fe200078e00ff */
[----:B-1----:R-:W-:-:S06]  /*0070*/  USHF.L.U32 UR4, UR4, 0xa, URZ ;  /* 0x0000000a04047899 */ /* 0x002fcc00080006ff */
[----:B0-----:R-:W-:-:S04]  /*0080*/  LOP3.LUT R6, R17, UR4, RZ, 0xfc, !PT ;  /* 0x0000000411067c12 */ /* 0x001fc8000f8efcff */
[----:B--2---:R-:W-:Y:S02]  /*0090*/  ISETP.GE.U32.AND P0, PT, R6, UR6, PT ;  /* 0x0000000606007c0c */ /* 0x004fe4000bf06070 */
[----:B------:R-:W-:-:S04]  /*00a0*/  SHF.R.S32.HI R8, RZ, 0x1f, R6 ;  /* 0x0000001fff087819 */ /* 0x000fc80000011406 */
[----:B------:R-:W-:-:S13]  /*00b0*/  ISETP.GE.U32.AND.EX P0, PT, R8, UR7, PT, P0 ;  /* 0x0000000708007c0c */ /* 0x000fda000bf06100 */
[----:B------:R-:W-:Y:S05]  /*00c0*/  @P0 BRA `(.L_x_1) ;  /* 0x0000000000ec0947 */ /* 0x000fea0003800000 */
[----:B------:R-:W0:Y:S01]  /*00d0*/  LDC R9, c[0x0][0x370] ;  /* 0x0000dc00ff097b82 */ /* 0x000e220000000800 */
[----:B------:R-:W-:Y:S02]  /*00e0*/  IMAD.MOV.U32 R0, RZ, RZ, RZ ;  /* 0x000000ffff007224 */ /* 0x000fe400078e00ff */
[----:B------:R-:W-:Y:S02]  /*00f0*/  IMAD.MOV.U32 R7, RZ, RZ, RZ ;  /* 0x000000ffff077224 */ /* 0x000fe400078e00ff */
[----:B0-----:R-:W-:-:S07]  /*0100*/  IMAD.SHL.U32 R9, R9, 0x400, RZ ;  /* 0x0000040009097824 */ /* 0x001fce00078e00ff */
.L_x_7:
[----:B------:R-:W0:Y:S01]  /*0110*/  LDCU.64 UR6, c[0x0][0x380] ;  /* 0x00007000ff0677ac */ /* 0x000e220008000a00 */
[-C--:B------:R-:W-:Y:S01]  /*0120*/  MOV R12, R6.reuse ;  /* 0x00000006000c7202 */ /* 0x080fe20000000f00 */
[----:B------:R-:W-:Y:S01]  /*0130*/  IMAD.MOV.U32 R16, RZ, RZ, R8 ;  /* 0x000000ffff107224 */ /* 0x000fe200078e0008 */
[C---:B------:R-:W-:Y:S01]  /*0140*/  IADD3 R6, P1, PT, R9.reuse, R6, RZ ;  /* 0x0000000609067210 */ /* 0x040fe20007f3e0ff */
[----:B------:R-:W1:Y:S01]  /*0150*/  LDCU.64 UR4, c[0x0][0x380] ;  /* 0x00007000ff0477ac */ /* 0x000e620008000a00 */
[----:B------:R-:W-:Y:S02]  /*0160*/  BSSY.RECONVERGENT B1, `(.L_x_2) ;  /* 0x000002b000017945 */ /* 0x000fe40003800200 */
[----:B------:R-:W-:Y:S02]  /*0170*/  LEA.HI.X.SX32 R8, R9, R8, 0x1, P1 ;  /* 0x0000000809087211 */ /* 0x000fe400008f0eff */
[----:B0-----:R-:W-:-:S04]  /*0180*/  ISETP.GE.U32.AND P0, PT, R6, UR6, PT ;  /* 0x0000000606007c0c */ /* 0x001fc8000bf06070 */
[----:B------:R-:W-:Y:S01]  /*0190*/  ISETP.GE.U32.AND.EX P0, PT, R8, UR7, PT, P0 ;  /* 0x0000000708007c0c */ /* 0x000fe2000bf06100 */
[----:B-1----:R-:W-:Y:S02]  /*01a0*/  IMAD.U32 R14, RZ, RZ, UR4 ;  /* 0x00000004ff0e7e24 */ /* 0x002fe4000f8e00ff */
[----:B------:R-:W-:-:S10]  /*01b0*/  IMAD.U32 R15, RZ, RZ, UR5 ;  /* 0x00000005ff0f7e24 */ /* 0x000fd4000f8e00ff */
.L_x_6:
[----:B------:R-:W-:Y:S01]  /*01c0*/  LOP3.LUT R2, R16, R15, RZ, 0xfc, !PT ;  /* 0x0000000f10027212 */ /* 0x000fe200078efcff */
[----:B------:R-:W-:Y:S01]  /*01d0*/  BSSY.RECONVERGENT B2, `(.L_x_3) ;  /* 0x000001e000027945 */ /* 0x000fe20003800200 */
[----:B------:R-:W-:Y:S02]  /*01e0*/  IMAD.MOV.U32 R10, RZ, RZ, R14 ;  /* 0x000000ffff0a7224 */ /* 0x000fe400078e000e */
[----:B------:R-:W-:Y:S01]  /*01f0*/  ISETP.NE.U32.AND P1, PT, R2, RZ, PT ;  /* 0x000000ff0200720c */ /* 0x000fe20003f25070 */
[----:B------:R-:W-:-:S12]  /*0200*/  IMAD.MOV.U32 R11, RZ, RZ, R15 ;  /* 0x000000ffff0b7224 */ /* 0x000fd800078e000f */
[----:B------:R-:W-:Y:S05]  /*0210*/  @P1 BRA `(.L_x_4) ;  /* 0x0000000000501947 */ /* 0x000fea0003800000 */
[----:B------:R-:W0:Y:S01]  /*0220*/  I2F.U32.RP R4, R14 ;  /* 0x0000000e00047306 */ /* 0x000e220000209000 */
[----:B------:R-:W-:Y:S01]  /*0230*/  ISETP.NE.U32.AND P2, PT, R14, RZ, PT ;  /* 0x000000ff0e00720c */ /* 0x000fe20003f45070 */
[----:B------:R-:W-:-:S06]  /*0240*/  IMAD.MOV.U32 R15, RZ, RZ, RZ ;  /* 0x000000ffff0f7224 */ /* 0x000fcc00078e00ff */
[----:B0-----:R-:W0:Y:S02]  /*0250*/  MUFU.RCP R4, R4 ;  /* 0x0000000400047308 */ /* 0x001e240000001000 */
[----:B0-----:R-:W-:-:S06]  /*0260*/  IADD3 R2, PT, PT, R4, 0xffffffe, RZ ;  /* 0x0ffffffe04027810 */ /* 0x001fcc0007ffe0ff */
[----:B------:R0:W1:Y:S02]  /*0270*/  F2I.FTZ.U32.TRUNC.NTZ R3, R2 ;  /* 0x0000000200037305 */ /* 0x000064000021f000 */
[----:B0-----:R-:W-:Y:S02]  /*0280*/  IMAD.MOV.U32 R2, RZ, RZ, RZ ;  /* 0x000000ffff027224 */ /* 0x001fe400078e00ff */
[----:B-1----:R-:W-:-:S04]  /*0290*/  IMAD.MOV R5, RZ, RZ, -R3 ;  /* 0x000000ffff057224 */ /* 0x002fc800078e0a03 */
[----:B------:R-:W-:-:S04]  /*02a0*/  IMAD R5, R5, R14, RZ ;  /* 0x0000000e05057224 */ /* 0x000fc800078e02ff */
[----:B------:R-:W-:-:S06]  /*02b0*/  IMAD.HI.U32 R3, R3, R5, R2 ;  /* 0x0000000503037227 */ /* 0x000fcc00078e0002 */
[----:B------:R-:W-:-:S04]  /*02c0*/  IMAD.HI.U32 R3, R3, R12, RZ ;  /* 0x0000000c03037227 */ /* 0x000fc800078e00ff */
[----:B------:R-:W-:-:S04]  /*02d0*/  IMAD.MOV R3, RZ, RZ, -R3 ;  /* 0x000000ffff037224 */ /* 0x000fc800078e0a03 */
[----:B------:R-:W-:-:S05]  /*02e0*/  IMAD R3, R14, R3, R12 ;  /* 0x000000030e037224 */ /* 0x000fca00078e020c */
[----:B------:R-:W-:-:S13]  /*02f0*/  ISETP.GE.U32.AND P1, PT, R3, R14, PT ;  /* 0x0000000e0300720c */ /* 0x000fda0003f26070 */
[----:B------:R-:W-:-:S05]  /*0300*/  @P1 IMAD.IADD R3, R3, 0x1, -R14 ;  /* 0x0000000103031824 */ /* 0x000fca00078e0a0e */
[----:B------:R-:W-:-:S13]  /*0310*/  ISETP.GE.U32.AND P1, PT, R3, R14, PT ;  /* 0x0000000e0300720c */ /* 0x000fda0003f26070 */
[----:B------:R-:W-:Y:S01]  /*0320*/  @P1 IMAD.IADD R3, R3, 0x1, -R14 ;  /* 0x0000000103031824 */ /* 0x000fe200078e0a0e */
[----:B------:R-:W-:-:S04]  /*0330*/  @!P2 LOP3.LUT R3, RZ, R14, RZ, 0x33, !PT ;  /* 0x0000000eff03a212 */ /* 0x000fc800078e33ff */
[----:B------:R-:W-:Y:S01]  /*0340*/  MOV R14, R3 ;  /* 0x00000003000e7202 */ /* 0x000fe20000000f00 */
[----:B------:R-:W-:Y:S06]  /*0350*/  BRA `(.L_x_5) ;  /* 0x0000000000147947 */ /* 0x000fec0003800000 */
.L_x_4:
[----:B------:R-:W-:Y:S01]  /*0360*/  IMAD.MOV.U32 R13, RZ, RZ, R14 ;  /* 0x000000ffff0d7224 */ /* 0x000fe200078e000e */
[----:B------:R-:W-:-:S07]  /*0370*/  MOV R14, 0x390 ;  /* 0x00000390000e7802 */ /* 0x000fce0000000f00 */
[----:B------:R-:W-:Y:S05]  /*0380*/  CALL.REL.NOINC `($__internal_0_$__cuda_sm20_rem_u64) ;  /* 0x0000000400907944 */ /* 0x000fea0003c00000 */
[----:B------:R-:W-:Y:S02]  /*0390*/  IMAD.MOV.U32 R14, RZ, RZ, R2 ;  /* 0x000000ffff0e7224 */ /* 0x000fe400078e0002 */
[----:B------:R-:W-:-:S07]  /*03a0*/  IMAD.MOV.U32 R15, RZ, RZ, R3 ;  /* 0x000000ffff0f7224 */ /* 0x000fce00078e0003 */
.L_x_5:
[----:B------:R-:W-:Y:S05]  /*03b0*/  BSYNC.RECONVERGENT B2 ;  /* 0x0000000000027941 */ /* 0x000fea0003800200 */
.L_x_3:
[----:B------:R-:W-:Y:S01]  /*03c0*/  ISETP.NE.U32.AND P1, PT, R14, RZ, PT ;  /* 0x000000ff0e00720c */ /* 0x000fe20003f25070 */
[----:B------:R-:W-:Y:S01]  /*03d0*/  IMAD.MOV.U32 R12, RZ, RZ, R10 ;  /* 0x000000ffff0c7224 */ /* 0x000fe200078e000a */
[----:B------:R-:W-:Y:S02]  /*03e0*/  MOV R16, R11 ;  /* 0x0000000b00107202 */ /* 0x000fe40000000f00 */
[----:B------:R-:W-:-:S13]  /*03f0*/  ISETP.NE.AND.EX P1, PT, R15, RZ, PT, P1 ;  /* 0x000000ff0f00720c */ /* 0x000fda0003f25310 */
[----:B------:R-:W-:Y:S05]  /*0400*/  @P1 BRA `(.L_x_6) ;  /* 0xfffffffc006c1947 */ /* 0x000fea000383ffff */
[----:B------:R-:W-:Y:S05]  /*0410*/  BSYNC.RECONVERGENT B1 ;  /* 0x0000000000017941 */ /* 0x000fea0003800200 */
.L_x_2:
[----:B------:R-:W-:-:S04]  /*0420*/  ISETP.NE.U32.AND P1, PT, R10, 0x1, PT ;  /* 0x000000010a00780c */ /* 0x000fc80003f25070 */
[----:B------:R-:W-:-:S04]  /*0430*/  ISETP.NE.AND.EX P1, PT, R11, RZ, PT, P1 ;  /* 0x000000ff0b00720c */ /* 0x000fc80003f25310 */
[----:B------:R-:W-:-:S04]  /*0440*/  SEL R3, RZ, 0x1, P1 ;  /* 0x00000001ff037807 */ /* 0x000fc80000800000 */
[----:B------:R-:W-:-:S05]  /*0450*/  IADD3 R0, P1, PT, R0, R3, RZ ;  /* 0x0000000300007210 */ /* 0x000fca0007f3e0ff */
[----:B------:R-:W-:Y:S01]  /*0460*/  IMAD.X R7, RZ, RZ, R7, P1 ;  /* 0x000000ffff077224 */ /* 0x000fe200008e0607 */
[----:B------:R-:W-:Y:S07]  /*0470*/  @!P0 BRA `(.L_x_7) ;  /* 0xfffffffc00248947 */ /* 0x000fee000383ffff */
.L_x_1:
[----:B------:R-:W-:Y:S05]  /*0480*/  BSYNC.RECONVERGENT B0 ;  /* 0x0000000000007941 */ /* 0x000fea0003800200 */
.L_x_0:
[----:B------:R-:W0:Y:S01]  /*0490*/  S2UR UR5, SR_CgaCtaId ;  /* 0x00000000000579c3 */ /* 0x000e220000008800 */
[----:B------:R-:W-:Y:S01]  /*04a0*/  UMOV UR4, 0x400 ;  /* 0x0000040000047882 */ /* 0x000fe20000000000 */
[----:B------:R-:W-:Y:S01]  /*04b0*/  IMAD.MOV.U32 R8, RZ, RZ, R0 ;  /* 0x000000ffff087224 */ /* 0x000fe200078e0000 */
[C---:B------:R-:W-:Y:S01]  /*04c0*/  ISETP.GT.U32.AND P1, PT, R17.reuse, 0x1ff, PT ;  /* 0x000001ff1100780c */ /* 0x040fe20003f24070 */
[----:B------:R-:W-:Y:S01]  /*04d0*/  IMAD.MOV.U32 R9, RZ, RZ, R7 ;  /* 0x000000ffff097224 */ /* 0x000fe200078e0007 */
[----:B------:R-:W-:Y:S01]  /*04e0*/  ISETP.GT.U32.AND P0, PT, R17, 0xff, PT ;  /* 0x000000ff1100780c */ /* 0x000fe20003f04070 */
[----:B0-----:R-:W-:-:S06]  /*04f0*/  ULEA UR4, UR5, UR4, 0x18 ;  /* 0x0000000405047291 */ /* 0x001fcc000f8ec0ff */
[----:B------:R-:W-:-:S05]  /*0500*/  LEA R2, R17, UR4, 0x3 ;  /* 0x0000000411027c11 */ /* 0x000fca000f8e18ff */
[----:B------:R-:W-:Y:S01]  /*0510*/  STS.64 [R2], R8 ;  /* 0x0000000802007388 */ /* 0x000fe20000000a00 */
[----:B------:R-:W-:Y:S06]  /*0520*/  BAR.SYNC.DEFER_BLOCKING 0x0 ;  /* 0x0000000000007b1d */ /* 0x000fec0000010000 */
[----:B------:R-:W-:Y:S04]  /*0530*/  @!P1 LDS.64 R4, [R2+0x1000] ;  /* 0x0010000002049984 */ /* 0x000fe80000000a00 */
[----:B------:R-:W0:Y:S02]  /*0540*/  @!P1 LDS.64 R6, [R2] ;  /* 0x0000000002069984 */ /* 0x000e240000000a00 */
[----:B0-----:R-:W-:-:S05]  /*0550*/  @!P1 IADD3 R10, P2, PT, R4, R6, RZ ;  /* 0x00000006040a9210 */ /* 0x001fca0007f5e0ff */
[----:B------:R-:W-:-:S05]  /*0560*/  @!P1 IMAD.X R11, R5, 0x1, R7, P2 ;  /* 0x00000001050b9824 */ /* 0x000fca00010e0607 */
[----:B------:R-:W-:Y:S01]  /*0570*/  @!P1 STS.64 [R2], R10 ;  /* 0x0000000a02009388 */ /* 0x000fe20000000a00 */
[----:B------:R-:W-:Y:S01]  /*0580*/  BAR.SYNC.DEFER_BLOCKING 0x0 ;  /* 0x0000000000007b1d */ /* 0x000fe20000010000 */
[----:B------:R-:W-:-:S05]  /*0590*/  ISETP.GT.U32.AND P1, PT, R17, 0x7f, PT ;  /* 0x0000007f1100780c */ /* 0x000fca0003f24070 */
[----:B------:R-:W-:Y:S04]  /*05a0*/  @!P0 LDS.64 R4, [R2+0x800] ;  /* 0x0008000002048984 */ /* 0x000fe80000000a00 */
[----:B------:R-:W0:Y:S02]  /*05b0*/  @!P0 LDS.64 R6, [R2] ;  /* 0x0000000002068984 */ /* 0x000e240000000a00 */
[----:B0-----:R-:W-:-:S04]  /*05c0*/  @!P0 IADD3 R8, P2, PT, R4, R6, RZ ;  /* 0x0000000604088210 */ /* 0x001fc80007f5e0ff */
[----:B------:R-:W-:-:S05]  /*05d0*/  @!P0 IADD3.X R9, PT, PT, R5, R7, RZ, P2, !PT ;  /* 0x0000000705098210 */ /* 0x000fca00017fe4ff */
[----:B------:R-:W-:Y:S01]  /*05e0*/  @!P0 STS.64 [R2], R8 ;  /* 0x0000000802008388 */ /* 0x000fe20000000a00 */
[----:B------:R-:W-:Y:S01]  /*05f0*/  BAR.SYNC.DEFER_BLOCKING 0x0 ;  /* 0x0000000000007b1d */ /* 0x000fe20000010000 */
[----:B------:R-:W-:-:S05]  /*0600*/  ISETP.GT.U32.AND P0, PT, R17, 0x3f, PT ;  /* 0x0000003f1100780c */ /* 0x000fca0003f04070 */
        /* <DEDUP_REMOVED lines=41> */
[----:B------:R-:W-:-:S05]  /*08a0*/  ISETP.NE.AND P0, PT, R17, RZ, PT ;  /* 0x000000ff1100720c */ /* 0x000fca0003f05270 */
[----:B------:R-:W-:Y:S04]  /*08b0*/  @!P1 LDS.64 R4, [R2+0x10] ;  /* 0x0000100002049984 */ /* 0x000fe80000000a00 */
[----:B------:R-:W0:Y:S02]  /*08c0*/  @!P1 LDS.64 R6, [R2] ;  /* 0x0000000002069984 */ /* 0x000e240000000a00 */
[----:B0-----:R-:W-:-:S05]  /*08d0*/  @!P1 IADD3 R10, P2, PT, R4, R6, RZ ;  /* 0x00000006040a9210 */ /* 0x001fca0007f5e0ff */
[----:B------:R-:W-:-:S05]  /*08e0*/  @!P1 IMAD.X R11, R5, 0x1, R7, P2 ;  /* 0x00000001050b9824 */ /* 0x000fca00010e0607 */
[----:B------:R-:W-:Y:S01]  /*08f0*/  @!P1 STS.64 [R2], R10 ;  /* 0x0000000a02009388 */ /* 0x000fe20000000a00 */
[----:B------:R-:W-:Y:S06]  /*0900*/  BAR.SYNC.DEFER_BLOCKING 0x0 ;  /* 0x0000000000007b1d */ /* 0x000fec0000010000 */
[----:B------:R-:W-:Y:S04]  /*0910*/  @!P0 LDS.64 R4, [UR4+0x8] ;  /* 0x00000804ff048984 */ /* 0x000fe80008000a00 */
[----:B------:R-:W0:Y:S02]  /*0920*/  @!P0 LDS.64 R6, [R2] ;  /* 0x0000000002068984 */ /* 0x000e240000000a00 */
[----:B0-----:R-:W-:-:S05]  /*0930*/  @!P0 IADD3 R4, P1, PT, R4, R6, RZ ;  /* 0x0000000604048210 */ /* 0x001fca0007f3e0ff */
[----:B------:R-:W-:-:S05]  /*0940*/  @!P0 IMAD.X R5, R5, 0x1, R7, P1 ;  /* 0x0000000105058824 */ /* 0x000fca00008e0607 */
[----:B------:R0:W-:Y:S01]  /*0950*/  @!P0 STS.64 [R2], R4 ;  /* 0x0000000402008388 */ /* 0x0001e20000000a00 */
[----:B------:R-:W-:Y:S06]  /*0960*/  BAR.SYNC.DEFER_BLOCKING 0x0 ;  /* 0x0000000000007b1d */ /* 0x000fec0000010000 */
[----:B------:R-:W-:Y:S05]  /*0970*/  @P0 EXIT ;  /* 0x000000000000094d */ /* 0x000fea0003800000 */
[----:B0-----:R-:W0:Y:S01]  /*0980*/  LDS.64 R2, [UR4] ;  /* 0x00000004ff027984 */ /* 0x001e220008000a00 */
[----:B------:R-:W0:Y:S01]  /*0990*/  LDC.64 R4, c[0x4][RZ] ;  /* 0x01000000ff047b82 */ /* 0x000e220000000a00 */
[----:B------:R-:W0:Y:S02]  /*09a0*/  LDCU.64 UR6, c[0x0][0x358] ;  /* 0x00006b00ff0677ac */ /* 0x000e240008000a00 */
[----:B0-----:R-:W-:Y:S01]  /*09b0*/  REDG.E.ADD.64.STRONG.GPU desc[UR6][R4.64], R2 ;  /* 0x000000020400798e */ /* 0x001fe2000c12e506 */
[----:B------:R-:W-:Y:S05]  /*09c0*/  EXIT ;  /* 0x000000000000794d */ /* 0x000fea0003800000 */
        .weak           $__internal_0_$__cuda_sm20_rem_u64
        .type           $__internal_0_$__cuda_sm20_rem_u64,@function
        .size           $__internal_0_$__cuda_sm20_rem_u64,(.L_x_9 - $__internal_0_$__cuda_sm20_rem_u64)
$__internal_0_$__cuda_sm20_rem_u64:
[----:B------:R-:W-:Y:S01]  /*09d0*/  IMAD.MOV.U32 R18, RZ, RZ, R13 ;  /* 0x000000ffff127224 */ /* 0x000fe200078e000d */
[----:B------:R-:W-:-:S05]  /*09e0*/  MOV R19, R15 ;  /* 0x0000000f00137202 */ /* 0x000fca0000000f00 */
[----:B------:R-:W0:Y:S08]  /*09f0*/  I2F.U64.RP R18, R18 ;  /* 0x0000001200127312 */ /* 0x000e300000309000 */
[----:B0-----:R-:W0:Y:S02]  /*0a00*/  MUFU.RCP R2, R18 ;  /* 0x0000001200027308 */ /* 0x001e240000001000 */
[----:B0-----:R-:W-:-:S06]  /*0a10*/  VIADD R2, R2, 0x1ffffffe ;  /* 0x1ffffffe02027836 */ /* 0x001fcc0000000000 */
[----:B------:R-:W0:Y:S02]  /*0a20*/  F2I.U64.TRUNC R2, R2 ;  /* 0x0000000200027311 */ /* 0x000e24000020d800 */
[----:B0-----:R-:W-:-:S04]  /*0a30*/  IMAD.WIDE.U32 R4, R2, R13, RZ ;  /* 0x0000000d02047225 */ /* 0x001fc800078e00ff */
[----:B------:R-:W-:Y:S01]  /*0a40*/  IMAD R5, R2, R15, R5 ;  /* 0x0000000f02057224 */ /* 0x000fe200078e0205 */
[----:B------:R-:W-:-:S03]  /*0a50*/  IADD3 R21, P1, PT, RZ, -R4, RZ ;  /* 0x80000004ff157210 */ /* 0x000fc60007f3e0ff */
[----:B------:R-:W-:Y:S02]  /*0a60*/  IMAD R5, R3, R13, R5 ;  /* 0x0000000d03057224 */ /* 0x000fe400078e0205 */
[----:B------:R-:W-:-:S04]  /*0a70*/  IMAD.HI.U32 R4, R2, R21, RZ ;  /* 0x0000001502047227 */ /* 0x000fc800078e00ff */
[----:B------:R-:W-:Y:S02]  /*0a80*/  IMAD.X R23, RZ, RZ, ~R5, P1 ;  /* 0x000000ffff177224 */ /* 0x000fe400008e0e05 */
[----:B------:R-:W-:Y:S02]  /*0a90*/  IMAD.MOV.U32 R5, RZ, RZ, R2 ;  /* 0x000000ffff057224 */ /* 0x000fe400078e0002 */
[-C--:B------:R-:W-:Y:S02]  /*0aa0*/  IMAD R19, R3, R23.reuse, RZ ;  /* 0x0000001703137224 */ /* 0x080fe400078e02ff */
[----:B------:R-:W-:-:S04]  /*0ab0*/  IMAD.WIDE.U32 R4, P1, R2, R23, R4 ;  /* 0x0000001702047225 */ /* 0x000fc80007820004 */
[----:B------:R-:W-:-:S04]  /*0ac0*/  IMAD.HI.U32 R23, R3, R23, RZ ;  /* 0x0000001703177227 */ /* 0x000fc800078e00ff */
[----:B------:R-:W-:-:S05]  /*0ad0*/  IMAD.HI.U32 R4, P2, R3, R21, R4 ;  /* 0x0000001503047227 */ /* 0x000fca0007840004 */
[----:B------:R-:W-:Y:S01]  /*0ae0*/  IADD3 R5, P3, PT, R19, R4, RZ ;  /* 0x0000000413057210 */ /* 0x000fe20007f7e0ff */
[----:B------:R-:W-:-:S04]  /*0af0*/  IMAD.X R4, R23, 0x1, R3, P1 ;  /* 0x0000000117047824 */ /* 0x000fc800008e0603 */
[----:B------:R-:W-:Y:S01]  /*0b00*/  IMAD.WIDE.U32 R2, R5, R13, RZ ;  /* 0x0000000d05027225 */ /* 0x000fe200078e00ff */
[----:B------:R-:W-:-:S03]  /*0b10*/  IADD3.X R18, PT, PT, RZ, RZ, R4, P3, P2 ;  /* 0x000000ffff127210 */ /* 0x000fc60001fe4404 */
[----:B------:R-:W-:Y:S01]  /*0b20*/  IMAD R3, R5, R15, R3 ;  /* 0x0000000f05037224 */ /* 0x000fe200078e0203 */
[----:B------:R-:W-:-:S03]  /*0b30*/  IADD3 R19, P1, PT, RZ, -R2, RZ ;  /* 0x80000002ff137210 */ /* 0x000fc60007f3e0ff */
[----:B------:R-:W-:Y:S02]  /*0b40*/  IMAD R3, R18, R13, R3 ;  /* 0x0000000d12037224 */ /* 0x000fe400078e0203 */
[----:B------:R-:W-:-:S03]  /*0b50*/  IMAD.HI.U32 R4, R5, R19, RZ ;  /* 0x0000001305047227 */ /* 0x000fc600078e00ff */
[----:B------:R-:W-:-:S05]  /*0b60*/  IADD3.X R3, PT, PT, RZ, ~R3, RZ, P1, !PT ;  /* 0x80000003ff037210 */ /* 0x000fca0000ffe4ff */
[----:B------:R-:W-:-:S04]  /*0b70*/  IMAD.WIDE.U32 R4, P1, R5, R3, R4 ;  /* 0x0000000305047225 */ /* 0x000fc80007820004 */
[C---:B------:R-:W-:Y:S02]  /*0b80*/  IMAD R2, R18.reuse, R3, RZ ;  /* 0x0000000312027224 */ /* 0x040fe400078e02ff */
[----:B------:R-:W-:-:S04]  /*0b90*/  IMAD.HI.U32 R5, P2, R18, R19, R4 ;  /* 0x0000001312057227 */ /* 0x000fc80007840004 */
[----:B------:R-:W-:Y:S01]  /*0ba0*/  IMAD.HI.U32 R3, R18, R3, RZ ;  /* 0x0000000312037227 */ /* 0x000fe200078e00ff */
[----:B------:R-:W-:-:S03]  /*0bb0*/  IADD3 R5, P3, PT, R2, R5, RZ ;  /* 0x0000000502057210 */ /* 0x000fc60007f7e0ff */
[----:B------:R-:W-:Y:S02]  /*0bc0*/  IMAD.X R18, R3, 0x1, R18, P1 ;  /* 0x0000000103127824 */ /* 0x000fe400008e0612 */
[----:B------:R-:W-:-:S03]  /*0bd0*/  IMAD.HI.U32 R2, R5, R12, RZ ;  /* 0x0000000c05027227 */ /* 0x000fc600078e00ff */
[----:B------:R-:W-:Y:S01]  /*0be0*/  IADD3.X R19, PT, PT, RZ, RZ, R18, P3, P2 ;  /* 0x000000ffff137210 */ /* 0x000fe20001fe4412 */
[----:B------:R-:W-:Y:S02]  /*0bf0*/  IMAD.MOV.U32 R3, RZ, RZ, RZ ;  /* 0x000000ffff037224 */ /* 0x000fe400078e00ff */
[----:B------:R-:W-:-:S04]  /*0c00*/  IMAD.WIDE.U32 R2, R5, R16, R2 ;  /* 0x0000001005027225 */ /* 0x000fc800078e0002 */
[C---:B------:R-:W-:Y:S02]  /*0c10*/  IMAD R5, R19.reuse, R16, RZ ;  /* 0x0000001013057224 */ /* 0x040fe400078e02ff */
[----:B------:R-:W-:-:S04]  /*0c20*/  IMAD.HI.U32 R2, P1, R19, R12, R2 ;  /* 0x0000000c13027227 */ /* 0x000fc80007820002 */
[----:B------:R-:W-:Y:S01]  /*0c30*/  IMAD.HI.U32 R4, R19, R16, RZ ;  /* 0x0000001013047227 */ /* 0x000fe200078e00ff */
[----:B------:R-:W-:-:S03]  /*0c40*/  IADD3 R18, P2, PT, R5, R2, RZ ;  /* 0x0000000205127210 */ /* 0x000fc60007f5e0ff */
[----:B------:R-:W-:Y:S02]  /*0c50*/  IMAD.X R4, RZ, RZ, R4, P1 ;  /* 0x000000ffff047224 */ /* 0x000fe400008e0604 */
[----:B------:R-:W-:-:S04]  /*0c60*/  IMAD.WIDE.U32 R2, R18, R13, RZ ;  /* 0x0000000d12027225 */ /* 0x000fc800078e00ff */
[----:B------:R-:W-:Y:S01]  /*0c70*/  IMAD.X R4, RZ, RZ, R4, P2 ;  /* 0x000000ffff047224 */ /* 0x000fe200010e0604 */
[----:B------:R-:W-:Y:S01]  /*0c80*/  IADD3 R2, P2, PT, -R2, R12, RZ ;  /* 0x0000000c02027210 */ /* 0x000fe20007f5e1ff */
[----:B------:R-:W-:-:S03]  /*0c90*/  IMAD R18, R18, R15, R3 ;  /* 0x0000000f12127224 */ /* 0x000fc600078e0203 */
[-C--:B------:R-:W-:Y:S01]  /*0ca0*/  ISETP.GE.U32.AND P1, PT, R2, R13.reuse, PT ;  /* 0x0000000d0200720c */ /* 0x080fe20003f26070 */
[----:B------:R-:W-:-:S05]  /*0cb0*/  IMAD R3, R4, R13, R18 ;  /* 0x0000000d04037224 */ /* 0x000fca00078e0212 */
[----:B------:R-:W-:Y:S02]  /*0cc0*/  IADD3.X R16, PT, PT, ~R3, R16, RZ, P2, !PT ;  /* 0x0000001003107210 */ /* 0x000fe400017fe5ff */
[----:B------:R-:W-:Y:S02]  /*0cd0*/  IADD3 R4, P2, PT, -R13, R2, RZ ;  /* 0x000000020d047210 */ /* 0x000fe40007f5e1ff */
[----:B------:R-:W-:-:S03]  /*0ce0*/  ISETP.GE.U32.AND.EX P1, PT, R16, R15, PT, P1 ;  /* 0x0000000f1000720c */ /* 0x000fc60003f26110 */
[--C-:B------:R-:W-:Y:S01]  /*0cf0*/  IMAD.X R12, R16, 0x1, ~R15.reuse, P2 ;  /* 0x00000001100c7824 */ /* 0x100fe200010e0e0f */
[----:B------:R-:W-:Y:S02]  /*0d00*/  SEL R4, R4, R2, P1 ;  /* 0x0000000204047207 */ /* 0x000fe40000800000 */
[C---:B------:R-:W-:Y:S02]  /*0d10*/  ISETP.NE.U32.AND P2, PT, R13.reuse, RZ, PT ;  /* 0x000000ff0d00720c */ /* 0x040fe40003f45070 */
[----:B------:R-:W-:Y:S02]  /*0d20*/  SEL R12, R12, R16, P1 ;  /* 0x000000100c0c7207 */ /* 0x000fe40000800000 */
[----:B------:R-:W-:Y:S02]  /*0d30*/  IADD3 R2, P3, PT, -R13, R4, RZ ;  /* 0x000000040d027210 */ /* 0x000fe40007f7e1ff */
[----:B------:R-:W-:Y:S02]  /*0d40*/  ISETP.GE.U32.AND P1, PT, R4, R13, PT ;  /* 0x0000000d0400720c */ /* 0x000fe40003f26070 */
[----:B------:R-:W-:Y:S01]  /*0d50*/  ISETP.NE.AND.EX P2, PT, R15, RZ, PT, P2 ;  /* 0x000000ff0f00720c */ /* 0x000fe20003f45320 */
[C---:B------:R-:W-:Y:S01]  /*0d60*/  IMAD.X R3, R12.reuse, 0x1, ~R15, P3 ;  /* 0x000000010c037824 */ /* 0x040fe200018e0e0f */
[----:B------:R-:W-:Y:S01]  /*0d70*/  ISETP.GE.U32.AND.EX P1, PT, R12, R15, PT, P1 ;  /* 0x0000000f0c00720c */ /* 0x000fe20003f26110 */
[----:B------:R-:W-:-:S03]  /*0d80*/  IMAD.MOV.U32 R15, RZ, RZ, 0x0 ;  /* 0x00000000ff0f7424 */ /* 0x000fc600078e00ff */
[----:B------:R-:W-:Y:S02]  /*0d90*/  SEL R2, R2, R4, P1 ;  /* 0x0000000402027207 */ /* 0x000fe40000800000 */
[----:B------:R-:W-:Y:S02]  /*0da0*/  SEL R3, R3, R12, P1 ;  /* 0x0000000c03037207 */ /* 0x000fe40000800000 */
[----:B------:R-:W-:Y:S02]  /*0db0*/  SEL R2, R2, 0xffffffff, P2 ;  /* 0xffffffff02027807 */ /* 0x000fe40001000000 */
[----:B------:R-:W-:Y:S01]  /*0dc0*/  SEL R3, R3, 0xffffffff, P2 ;  /* 0xffffffff03037807 */ /* 0x000fe20001000000 */
[----:B------:R-:W-:Y:S06]  /*0dd0*/  RET.REL.NODEC R14 `(ComputeTotient) ;  /* 0xfffffff00e887950 */ /* 0x000fec0003c3ffff */
.L_x_8:
[----:B------:R-:W-:-:S00]  /*0de0*/  BRA `(.L_x_8) ;  /* 0xfffffffc00fc7947 */ /* 0x000fc0000383ffff */
[----:B------:R-:W-:-:S00]  /*0df0*/  NOP ;  /* 0x0000000000007918 */ /* 0x000fc00000000000 */
        /* <DEDUP_REMOVED lines=8> */
.L_x_9:


//--------------------- .nv.shared.ComputeTotient --------------------------
	.section	.nv.shared.ComputeTotient,"aw",@nobits
	.sectionflags	@""
	.align	8
.nv.shared.ComputeTotient:
	.zero		9216


//--------------------- .nv.shared.reserved.0     --------------------------
	.section	.nv.shared.reserved.0,"aw",@nobits
	.weak		__nv_reservedSMEM_offset_0_alias
	.size		__nv_reservedSMEM_offset_0_alias, 0, 64
	.other		__nv_reservedSMEM_offset_0_alias,@"STO_CUDA_RESERVED_SHARED STV_DEFAULT"
__nv_reservedSMEM_offset_0_alias:
	.zero		0
	.zero		64


//--------------------- .nv.global                --------------------------
	.section	.nv.global,"aw",@nobits
	.align	8
.nv.global:
	.type		devCount,@object
	.size		devCount,(.L_0 - devCount)
devCount:
	.zero		8
.L_0:


//--------------------- .nv.constant0.ComputeTotient --------------------------
	.section	.nv.constant0.ComputeTotient,"a",@progbits
	.sectionflags	@""
	.align	4
.nv.constant0.ComputeTotient:
	.zero		904


//--------------------- SYMBOLS --------------------------

	.type		.nv.reservedSmem.offset0,@object
	.size		.nv.reservedSmem.offset0,0x4
	.type		.nv.reservedSmem.cap,@object
	.size		.nv.reservedSmem.cap,0x4
